//
// Generated by NVIDIA NVVM Compiler
//
// Compiler Build ID: CL-36424714
// Cuda compilation tools, release 13.0, V13.0.88
// Based on NVVM 20.0.0
//

.version 9.0
.target sm_100
.address_size 64

	// .globl	_Z7dkernelPci

.visible .entry _Z7dkernelPci(
	.param .u64 .ptr .align 1 _Z7dkernelPci_param_0,
	.param .u32 _Z7dkernelPci_param_1
)
{
	.reg .pred 	%p<2>;
	.reg .b16 	%rs<3>;
	.reg .b32 	%r<3>;
	.reg .b64 	%rd<5>;

	ld.param.u64 	%rd1, [_Z7dkernelPci_param_0];
	ld.param.u32 	%r2, [_Z7dkernelPci_param_1];
	mov.u32 	%r1, %tid.x;
	setp.ge.u32 	%p1, %r1, %r2;
	@%p1 bra 	$L__BB0_2;
	cvta.to.global.u64 	%rd2, %rd1;
	cvt.u64.u32 	%rd3, %r1;
	add.s64 	%rd4, %rd2, %rd3;
	ld.global.u8 	%rs1, [%rd4];
	add.s16 	%rs2, %rs1, 1;
	st.global.u8 	[%rd4], %rs2;
$L__BB0_2:
	ret;

}


// ===== COMPILED SASS (sm_100) =====

	.target	sm_100

	.elftype	@"ET_EXEC"


//--------------------- .note.nv.tkinfo           --------------------------
	.section	.note.nv.tkinfo,"",@"SHT_NOTE"
	.sectionflags	@"SHF_NOTE_NV_TKINFO"
	.tkinfo
        /*0018*/ 	.word	0x00000002
        /*0030*/ 	.string	""
        /*0030*/ 	.string	"ptxas"
        /*0030*/ 	.string	"Cuda compilation tools, release 13.0, V13.0.88"
        /*0030*/ 	.string	"Build cuda_13.0.r13.0/compiler.36424714_0"
        /*0030*/ 	.string	"-arch sm_100 -m 64 "



//--------------------- .note.nv.cuinfo           --------------------------
	.section	.note.nv.cuinfo,"",@"SHT_NOTE"
	.sectionflags	@"SHF_NOTE_NV_CUINFO"
        /*0018*/ 	.short	0x0002
        /*001a*/ 	.short	0x0064
        /*001c*/ 	.short	0x0082
	.zero		2


//--------------------- .nv.info                  --------------------------
	.section	.nv.info,"",@"SHT_CUDA_INFO"
	.align	4


	//----- nvinfo : EIATTR_REGCOUNT
	.align		4
        /*0000*/ 	.byte	0x04, 0x2f
        /*0002*/ 	.short	(.L_1 - .L_0)
	.align		4
.L_0:
        /*0004*/ 	.word	index@(_Z7dkernelPci)
        /*0008*/ 	.word	0x00000008


	//----- nvinfo : EIATTR_FRAME_SIZE
	.align		4
.L_1:
        /*000c*/ 	.byte	0x04, 0x11
        /*000e*/ 	.short	(.L_3 - .L_2)
	.align		4
.L_2:
        /*0010*/ 	.word	index@(_Z7dkernelPci)
        /*0014*/ 	.word	0x00000000


	//----- nvinfo : EIATTR_MIN_STACK_SIZE
	.align		4
.L_3:
        /*0018*/ 	.byte	0x04, 0x12
        /*001a*/ 	.short	(.L_5 - .L_4)
	.align		4
.L_4:
        /*001c*/ 	.word	index@(_Z7dkernelPci)
        /*0020*/ 	.word	0x00000000
.L_5:


//--------------------- .nv.compat                --------------------------
	.section	.nv.compat,"",@"SHT_CUDA_COMPAT_INFO"
	.align	4
        /*0000*/ 	.byte	0x02, 0x09, 0x00, 0x00, 0x02, 0x02, 0x01, 0x00, 0x02, 0x05, 0x05, 0x00, 0x03, 0x07, 0x01, 0x01
        /*0010*/ 	.byte	0x02, 0x03, 0x00, 0x00, 0x02, 0x06, 0x01, 0x00, 0x04, 0x0b, 0x08, 0x00, 0x09, 0x00, 0x00, 0x00
        /*0020*/ 	.byte	0x00, 0x00, 0x00, 0x00


//--------------------- .nv.info._Z7dkernelPci    --------------------------
	.section	.nv.info._Z7dkernelPci,"",@"SHT_CUDA_INFO"
	.sectionflags	@""
	.align	4


	//----- nvinfo : EIATTR_CUDA_API_VERSION
	.align		4
        /*0000*/ 	.byte	0x04, 0x37
        /*0002*/ 	.short	(.L_7 - .L_6)
.L_6:
        /*0004*/ 	.word	0x00000082


	//----- nvinfo : EIATTR_KPARAM_INFO
	.align		4
.L_7:
        /*0008*/ 	.byte	0x04, 0x17
        /*000a*/ 	.short	(.L_9 - .L_8)
.L_8:
        /*000c*/ 	.word	0x00000000
        /*0010*/ 	.short	0x0001
        /*0012*/ 	.short	0x0008
        /*0014*/ 	.byte	0x00, 0xf0, 0x11, 0x00


	//----- nvinfo : EIATTR_KPARAM_INFO
	.align		4
.L_9:
        /*0018*/ 	.byte	0x04, 0x17
        /*001a*/ 	.short	(.L_11 - .L_10)
.L_10:
        /*001c*/ 	.word	0x00000000
        /*0020*/ 	.short	0x0000
        /*0022*/ 	.short	0x0000
        /*0024*/ 	.byte	0x00, 0xf5, 0x21, 0x00


	//----- nvinfo : EIATTR_SPARSE_MMA_MASK
	.align		4
.L_11:
        /*0028*/ 	.byte	0x03, 0x50
        /*002a*/ 	.short	0x0000


	//----- nvinfo : EIATTR_MAXREG_COUNT
	.align		4
        /*002c*/ 	.byte	0x03, 0x1b
        /*002e*/ 	.short	0x00ff


	//----- nvinfo : EIATTR_MERCURY_ISA_VERSION
	.align		4
        /*0030*/ 	.byte	0x03, 0x5f
        /*0032*/ 	.short	0x0101


	//----- nvinfo : EIATTR_VRC_CTA_INIT_COUNT
	.align		4
        /*0034*/ 	.byte	0x02, 0x4a
	.zero		1
	.zero		1


	//----- nvinfo : EIATTR_EXIT_INSTR_OFFSETS
	.align		4
        /*0038*/ 	.byte	0x04, 0x1c
        /*003a*/ 	.short	(.L_13 - .L_12)


	//   ....[0]....
.L_12:
        /*003c*/ 	.word	0x00000040


	//   ....[1]....
        /*0040*/ 	.word	0x000000c0


	//----- nvinfo : EIATTR_CBANK_PARAM_SIZE
	.align		4
.L_13:
        /*0044*/ 	.byte	0x03, 0x19
        /*0046*/ 	.short	0x000c


	//----- nvinfo : EIATTR_PARAM_CBANK
	.align		4
        /*0048*/ 	.byte	0x04, 0x0a
        /*004a*/ 	.short	(.L_15 - .L_14)
	.align		4
.L_14:
        /*004c*/ 	.word	index@(.nv.constant0._Z7dkernelPci)
        /*0050*/ 	.short	0x0380
        /*0052*/ 	.short	0x000c


	//----- nvinfo : EIATTR_SW_WAR
	.align		4
.L_15:
        /*0054*/ 	.byte	0x04, 0x36
        /*0056*/ 	.short	(.L_17 - .L_16)
.L_16:
        /*0058*/ 	.word	0x00000008
.L_17:


//--------------------- .nv.callgraph             --------------------------
	.section	.nv.callgraph,"",@"SHT_CUDA_CALLGRAPH"
	.align	4
	.sectionentsize	8
	.align		4
        /*0000*/ 	.word	0x00000000
	.align		4
        /*0004*/ 	.word	0xffffffff
	.align		4
        /*0008*/ 	.word	0x00000000
	.align		4
        /*000c*/ 	.word	0xfffffffe
	.align		4
        /*0010*/ 	.word	0x00000000
	.align		4
        /*0014*/ 	.word	0xfffffffd
	.align		4
        /*0018*/ 	.word	0x00000000
	.align		4
        /*001c*/ 	.word	0xfffffffc


//--------------------- .text._Z7dkernelPci       --------------------------
	.section	.text._Z7dkernelPci,"ax",@progbits
	.align	128
        .global         _Z7dkernelPci
        .type           _Z7dkernelPci,@function
        .size           _Z7dkernelPci,(.L_x_1 - _Z7dkernelPci)
        .other          _Z7dkernelPci,@"STO_CUDA_ENTRY STV_DEFAULT"
_Z7dkernelPci:
.text._Z7dkernelPci:
[----:B------:R-:W-:Y:S01]  /*0000*/  LDC R1, c[0x0][0x37c] ;  /* 0x0000df00ff017b82 */ /* 0x000fe20000000800 */
[----:B------:R-:W0:Y:S01]  /*0010*/  S2R R2, SR_TID.X ;  /* 0x0000000000027919 */ /* 0x000e220000002100 */
[----:B------:R-:W0:Y:S02]  /*0020*/  LDCU UR4, c[0x0][0x388] ;  /* 0x00007100ff0477ac */ /* 0x000e240008000800 */
[----:B0-----:R-:W-:-:S13]  /*0030*/  ISETP.GE.U32.AND P0, PT, R2, UR4, PT ;  /* 0x0000000402007c0c */ /* 0x001fda000bf06070 */
[----:B------:R-:W-:Y:S05]  /*0040*/  @P0 EXIT ;  /* 0x000000000000094d */ /* 0x000fea0003800000 */
[----:B------:R-:W0:Y:S01]  /*0050*/  LDCU.64 UR6, c[0x0][0x380] ;  /* 0x00007000ff0677ac */ /* 0x000e220008000a00 */
[----:B------:R-:W1:Y:S01]  /*0060*/  LDCU.64 UR4, c[0x0][0x358] ;  /* 0x00006b00ff0477ac */ /* 0x000e620008000a00 */
[----:B0-----:R-:W-:-:S05]  /*0070*/  IADD3 R2, P0, PT, R2, UR6, RZ ;  /* 0x0000000602027c10 */ /* 0x001fca000ff1e0ff */
[----:B------:R-:W-:-:S05]  /*0080*/  IMAD.X R3, RZ, RZ, UR7, P0 ;  /* 0x00000007ff037e24 */ /* 0x000fca00080e06ff */
[----:B-1----:R-:W2:Y:S02]  /*0090*/  LDG.E.U8 R0, desc[UR4][R2.64] ;  /* 0x0000000402007981 */ /* 0x002ea4000c1e1100 */
[----:B--2---:R-:W-:-:S05]  /*00a0*/  VIADD R5, R0, 0x1 ;  /* 0x0000000100057836 */ /* 0x004fca0000000000 */
[----:B------:R-:W-:Y:S01]  /*00b0*/  STG.E.U8 desc[UR4][R2.64], R5 ;  /* 0x0000000502007986 */ /* 0x000fe2000c101104 */
[----:B------:R-:W-:Y:S05]  /*00c0*/  EXIT ;  /* 0x000000000000794d */ /* 0x000fea0003800000 */
.L_x_0:
[----:B------:R-:W-:-:S00]  /*00d0*/  BRA `(.L_x_0) ;  /* 0xfffffffc00fc7947 */ /* 0x000fc0000383ffff */
[----:B------:R-:W-:-:S00]  /*00e0*/  NOP ;  /* 0x0000000000007918 */ /* 0x000fc00000000000 */
        /* <DEDUP_REMOVED lines=9> */
.L_x_1:


//--------------------- .nv.shared.reserved.0     --------------------------
	.section	.nv.shared.reserved.0,"aw",@nobits
	.weak		__nv_reservedSMEM_offset_0_alias
	.size		__nv_reservedSMEM_offset_0_alias, 0, 64
	.other		__nv_reservedSMEM_offset_0_alias,@"STO_CUDA_RESERVED_SHARED STV_DEFAULT"
__nv_reservedSMEM_offset_0_alias:
	.zero		0
	.zero		64


//--------------------- .nv.constant0._Z7dkernelPci --------------------------
	.section	.nv.constant0._Z7dkernelPci,"a",@progbits
	.sectionflags	@""
	.align	4
.nv.constant0._Z7dkernelPci:
	.zero		908


//--------------------- SYMBOLS --------------------------

	.type		.nv.reservedSmem.offset0,@object
	.size		.nv.reservedSmem.offset0,0x4
